//
// Generated by NVIDIA NVVM Compiler
//
// Compiler Build ID: CL-36424714
// Cuda compilation tools, release 13.0, V13.0.88
// Based on NVVM 20.0.0
//

.version 9.0
.target sm_100
.address_size 64

	// .globl	_Z17matrixVecMultiplyPKfS0_Pfiii

.visible .entry _Z17matrixVecMultiplyPKfS0_Pfiii(
	.param .u64 .ptr .align 1 _Z17matrixVecMultiplyPKfS0_Pfiii_param_0,
	.param .u64 .ptr .align 1 _Z17matrixVecMultiplyPKfS0_Pfiii_param_1,
	.param .u64 .ptr .align 1 _Z17matrixVecMultiplyPKfS0_Pfiii_param_2,
	.param .u32 _Z17matrixVecMultiplyPKfS0_Pfiii_param_3,
	.param .u32 _Z17matrixVecMultiplyPKfS0_Pfiii_param_4,
	.param .u32 _Z17matrixVecMultiplyPKfS0_Pfiii_param_5
)
{
	.reg .pred 	%p<16>;
	.reg .b32 	%r<70>;
	.reg .b32 	%f<97>;
	.reg .b64 	%rd<33>;

	ld.param.u64 	%rd9, [_Z17matrixVecMultiplyPKfS0_Pfiii_param_0];
	ld.param.u64 	%rd10, [_Z17matrixVecMultiplyPKfS0_Pfiii_param_1];
	ld.param.u64 	%rd8, [_Z17matrixVecMultiplyPKfS0_Pfiii_param_2];
	ld.param.u32 	%r29, [_Z17matrixVecMultiplyPKfS0_Pfiii_param_3];
	ld.param.u32 	%r28, [_Z17matrixVecMultiplyPKfS0_Pfiii_param_4];
	cvta.to.global.u64 	%rd1, %rd10;
	cvta.to.global.u64 	%rd2, %rd9;
	mov.u32 	%r1, %tid.x;
	mov.u32 	%r30, %tid.y;
	mov.u32 	%r2, %ntid.x;
	mad.lo.s32 	%r3, %r2, %r30, %r1;
	mov.u32 	%r31, %ctaid.x;
	mov.u32 	%r32, %ntid.y;
	mad.lo.s32 	%r4, %r32, %r31, %r30;
	shr.s32 	%r33, %r28, 31;
	shr.u32 	%r34, %r33, 30;
	add.s32 	%r35, %r28, %r34;
	shr.s32 	%r5, %r35, 2;
	setp.ge.s32 	%p1, %r4, %r29;
	@%p1 bra 	$L__BB0_12;
	mul.lo.s32 	%r36, %r28, %r4;
	mul.wide.s32 	%rd11, %r36, 4;
	add.s64 	%rd3, %rd2, %rd11;
	setp.ge.s32 	%p2, %r1, %r5;
	mov.f32 	%f94, 0f00000000;
	@%p2 bra 	$L__BB0_8;
	add.s32 	%r37, %r1, %r2;
	max.u32 	%r38, %r5, %r37;
	setp.lt.u32 	%p3, %r37, %r5;
	selp.u32 	%r39, 1, 0, %p3;
	add.s32 	%r40, %r37, %r39;
	sub.s32 	%r41, %r38, %r40;
	div.u32 	%r42, %r41, %r2;
	add.s32 	%r6, %r42, %r39;
	and.b32  	%r43, %r6, 3;
	setp.eq.s32 	%p4, %r43, 3;
	mov.f32 	%f94, 0f00000000;
	mov.u32 	%r64, %r1;
	@%p4 bra 	$L__BB0_5;
	mul.wide.u32 	%rd32, %r1, 16;
	mul.wide.u32 	%rd5, %r2, 16;
	add.s32 	%r44, %r6, 1;
	and.b32  	%r45, %r44, 3;
	neg.s32 	%r62, %r45;
	mov.f32 	%f94, 0f00000000;
	mov.u32 	%r64, %r1;
$L__BB0_4:
	.pragma "nounroll";
	add.s64 	%rd12, %rd3, %rd32;
	ld.global.nc.v4.f32 	{%f16, %f17, %f18, %f19}, [%rd12];
	add.s64 	%rd13, %rd1, %rd32;
	ld.global.nc.v4.f32 	{%f20, %f21, %f22, %f23}, [%rd13];
	mul.f32 	%f24, %f17, %f21;
	fma.rn.f32 	%f25, %f16, %f20, %f24;
	fma.rn.f32 	%f26, %f18, %f22, %f25;
	fma.rn.f32 	%f27, %f19, %f23, %f26;
	add.f32 	%f94, %f94, %f27;
	add.s32 	%r64, %r64, %r2;
	add.s64 	%rd32, %rd32, %rd5;
	add.s32 	%r62, %r62, 1;
	setp.ne.s32 	%p5, %r62, 0;
	@%p5 bra 	$L__BB0_4;
$L__BB0_5:
	setp.lt.u32 	%p6, %r6, 3;
	@%p6 bra 	$L__BB0_8;
	shl.b32 	%r46, %r2, 1;
	add.s32 	%r67, %r64, %r46;
	shl.b32 	%r14, %r2, 2;
	mad.lo.s32 	%r66, %r2, 3, %r64;
	add.s32 	%r65, %r2, %r64;
$L__BB0_7:
	.pragma "nounroll";
	mul.wide.u32 	%rd14, %r64, 16;
	add.s64 	%rd15, %rd3, %rd14;
	ld.global.nc.v4.f32 	{%f28, %f29, %f30, %f31}, [%rd15];
	add.s64 	%rd16, %rd1, %rd14;
	ld.global.nc.v4.f32 	{%f32, %f33, %f34, %f35}, [%rd16];
	mul.f32 	%f36, %f29, %f33;
	fma.rn.f32 	%f37, %f28, %f32, %f36;
	fma.rn.f32 	%f38, %f30, %f34, %f37;
	fma.rn.f32 	%f39, %f31, %f35, %f38;
	add.f32 	%f40, %f94, %f39;
	add.s32 	%r47, %r64, %r2;
	mul.wide.u32 	%rd17, %r65, 16;
	add.s64 	%rd18, %rd3, %rd17;
	ld.global.nc.v4.f32 	{%f41, %f42, %f43, %f44}, [%rd18];
	add.s64 	%rd19, %rd1, %rd17;
	ld.global.nc.v4.f32 	{%f45, %f46, %f47, %f48}, [%rd19];
	mul.f32 	%f49, %f42, %f46;
	fma.rn.f32 	%f50, %f41, %f45, %f49;
	fma.rn.f32 	%f51, %f43, %f47, %f50;
	fma.rn.f32 	%f52, %f44, %f48, %f51;
	add.f32 	%f53, %f40, %f52;
	add.s32 	%r48, %r47, %r2;
	mul.wide.u32 	%rd20, %r67, 16;
	add.s64 	%rd21, %rd3, %rd20;
	ld.global.nc.v4.f32 	{%f54, %f55, %f56, %f57}, [%rd21];
	add.s64 	%rd22, %rd1, %rd20;
	ld.global.nc.v4.f32 	{%f58, %f59, %f60, %f61}, [%rd22];
	mul.f32 	%f62, %f55, %f59;
	fma.rn.f32 	%f63, %f54, %f58, %f62;
	fma.rn.f32 	%f64, %f56, %f60, %f63;
	fma.rn.f32 	%f65, %f57, %f61, %f64;
	add.f32 	%f66, %f53, %f65;
	add.s32 	%r49, %r48, %r2;
	mul.wide.u32 	%rd23, %r66, 16;
	add.s64 	%rd24, %rd3, %rd23;
	ld.global.nc.v4.f32 	{%f67, %f68, %f69, %f70}, [%rd24];
	add.s64 	%rd25, %rd1, %rd23;
	ld.global.nc.v4.f32 	{%f71, %f72, %f73, %f74}, [%rd25];
	mul.f32 	%f75, %f68, %f72;
	fma.rn.f32 	%f76, %f67, %f71, %f75;
	fma.rn.f32 	%f77, %f69, %f73, %f76;
	fma.rn.f32 	%f78, %f70, %f74, %f77;
	add.f32 	%f94, %f66, %f78;
	add.s32 	%r64, %r49, %r2;
	add.s32 	%r67, %r67, %r14;
	add.s32 	%r66, %r66, %r14;
	add.s32 	%r65, %r65, %r14;
	setp.lt.s32 	%p7, %r64, %r5;
	@%p7 bra 	$L__BB0_7;
$L__BB0_8:
	shl.b32 	%r50, %r5, 2;
	add.s32 	%r69, %r50, %r1;
	setp.ge.s32 	%p8, %r69, %r28;
	@%p8 bra 	$L__BB0_10;
$L__BB0_9:
	mul.wide.s32 	%rd26, %r69, 4;
	add.s64 	%rd27, %rd3, %rd26;
	ld.global.nc.f32 	%f79, [%rd27];
	add.s64 	%rd28, %rd1, %rd26;
	ld.global.nc.f32 	%f80, [%rd28];
	fma.rn.f32 	%f94, %f79, %f80, %f94;
	add.s32 	%r69, %r69, %r2;
	setp.lt.s32 	%p9, %r69, %r28;
	@%p9 bra 	$L__BB0_9;
$L__BB0_10:
	mov.b32 	%r51, %f94;
	shfl.sync.bfly.b32	%r52|%p10, %r51, 16, 31, -1;
	mov.b32 	%f81, %r52;
	add.f32 	%f82, %f94, %f81;
	mov.b32 	%r53, %f82;
	shfl.sync.bfly.b32	%r54|%p11, %r53, 8, 31, -1;
	mov.b32 	%f83, %r54;
	add.f32 	%f84, %f82, %f83;
	mov.b32 	%r55, %f84;
	shfl.sync.bfly.b32	%r56|%p12, %r55, 4, 31, -1;
	mov.b32 	%f85, %r56;
	add.f32 	%f86, %f84, %f85;
	mov.b32 	%r57, %f86;
	shfl.sync.bfly.b32	%r58|%p13, %r57, 2, 31, -1;
	mov.b32 	%f87, %r58;
	add.f32 	%f88, %f86, %f87;
	mov.b32 	%r59, %f88;
	shfl.sync.bfly.b32	%r60|%p14, %r59, 1, 31, -1;
	mov.b32 	%f89, %r60;
	add.f32 	%f11, %f88, %f89;
	and.b32  	%r61, %r3, 31;
	setp.ne.s32 	%p15, %r61, 0;
	@%p15 bra 	$L__BB0_12;
	cvta.to.global.u64 	%rd29, %rd8;
	mul.wide.s32 	%rd30, %r4, 4;
	add.s64 	%rd31, %rd29, %rd30;
	st.global.f32 	[%rd31], %f11;
$L__BB0_12:
	ret;

}


// ===== COMPILED SASS (sm_100) =====

	.target	sm_100

	.elftype	@"ET_EXEC"


//--------------------- .note.nv.tkinfo           --------------------------
	.section	.note.nv.tkinfo,"",@"SHT_NOTE"
	.sectionflags	@"SHF_NOTE_NV_TKINFO"
	.tkinfo
        /*0018*/ 	.word	0x00000002
        /*0030*/ 	.string	""
        /*0030*/ 	.string	"ptxas"
        /*0030*/ 	.string	"Cuda compilation tools, release 13.0, V13.0.88"
        /*0030*/ 	.string	"Build cuda_13.0.r13.0/compiler.36424714_0"
        /*0030*/ 	.string	"-arch sm_100 -m 64 "



//--------------------- .note.nv.cuinfo           --------------------------
	.section	.note.nv.cuinfo,"",@"SHT_NOTE"
	.sectionflags	@"SHF_NOTE_NV_CUINFO"
        /*0018*/ 	.short	0x0002
        /*001a*/ 	.short	0x0064
        /*001c*/ 	.short	0x0082
	.zero		2


//--------------------- .nv.info                  --------------------------
	.section	.nv.info,"",@"SHT_CUDA_INFO"
	.align	4


	//----- nvinfo : EIATTR_REGCOUNT
	.align		4
        /*0000*/ 	.byte	0x04, 0x2f
        /*0002*/ 	.short	(.L_1 - .L_0)
	.align		4
.L_0:
        /*0004*/ 	.word	index@(_Z17matrixVecMultiplyPKfS0_Pfiii)
        /*0008*/ 	.word	0x00000022


	//----- nvinfo : EIATTR_FRAME_SIZE
	.align		4
.L_1:
        /*000c*/ 	.byte	0x04, 0x11
        /*000e*/ 	.short	(.L_3 - .L_2)
	.align		4
.L_2:
        /*0010*/ 	.word	index@(_Z17matrixVecMultiplyPKfS0_Pfiii)
        /*0014*/ 	.word	0x00000000


	//----- nvinfo : EIATTR_MIN_STACK_SIZE
	.align		4
.L_3:
        /*0018*/ 	.byte	0x04, 0x12
        /*001a*/ 	.short	(.L_5 - .L_4)
	.align		4
.L_4:
        /*001c*/ 	.word	index@(_Z17matrixVecMultiplyPKfS0_Pfiii)
        /*0020*/ 	.word	0x00000000
.L_5:


//--------------------- .nv.compat                --------------------------
	.section	.nv.compat,"",@"SHT_CUDA_COMPAT_INFO"
	.align	4
        /*0000*/ 	.byte	0x02, 0x09, 0x00, 0x00, 0x02, 0x02, 0x01, 0x00, 0x02, 0x05, 0x05, 0x00, 0x03, 0x07, 0x01, 0x01
        /*0010*/ 	.byte	0x02, 0x03, 0x00, 0x00, 0x02, 0x06, 0x01, 0x00, 0x04, 0x0b, 0x08, 0x00, 0x09, 0x00, 0x00, 0x00
        /*0020*/ 	.byte	0x00, 0x00, 0x00, 0x00


//--------------------- .nv.info._Z17matrixVecMultiplyPKfS0_Pfiii --------------------------
	.section	.nv.info._Z17matrixVecMultiplyPKfS0_Pfiii,"",@"SHT_CUDA_INFO"
	.sectionflags	@""
	.align	4


	//----- nvinfo : EIATTR_CUDA_API_VERSION
	.align		4
        /*0000*/ 	.byte	0x04, 0x37
        /*0002*/ 	.short	(.L_7 - .L_6)
.L_6:
        /*0004*/ 	.word	0x00000082


	//----- nvinfo : EIATTR_KPARAM_INFO
	.align		4
.L_7:
        /*0008*/ 	.byte	0x04, 0x17
        /*000a*/ 	.short	(.L_9 - .L_8)
.L_8:
        /*000c*/ 	.word	0x00000000
        /*0010*/ 	.short	0x0005
        /*0012*/ 	.short	0x0020
        /*0014*/ 	.byte	0x00, 0xf0, 0x11, 0x00


	//----- nvinfo : EIATTR_KPARAM_INFO
	.align		4
.L_9:
        /*0018*/ 	.byte	0x04, 0x17
        /*001a*/ 	.short	(.L_11 - .L_10)
.L_10:
        /*001c*/ 	.word	0x00000000
        /*0020*/ 	.short	0x0004
        /*0022*/ 	.short	0x001c
        /*0024*/ 	.byte	0x00, 0xf0, 0x11, 0x00


	//----- nvinfo : EIATTR_KPARAM_INFO
	.align		4
.L_11:
        /*0028*/ 	.byte	0x04, 0x17
        /*002a*/ 	.short	(.L_13 - .L_12)
.L_12:
        /*002c*/ 	.word	0x00000000
        /*0030*/ 	.short	0x0003
        /*0032*/ 	.short	0x0018
        /*0034*/ 	.byte	0x00, 0xf0, 0x11, 0x00


	//----- nvinfo : EIATTR_KPARAM_INFO
	.align		4
.L_13:
        /*0038*/ 	.byte	0x04, 0x17
        /*003a*/ 	.short	(.L_15 - .L_14)
.L_14:
        /*003c*/ 	.word	0x00000000
        /*0040*/ 	.short	0x0002
        /*0042*/ 	.short	0x0010
        /*0044*/ 	.byte	0x00, 0xf5, 0x21, 0x00


	//----- nvinfo : EIATTR_KPARAM_INFO
	.align		4
.L_15:
        /*0048*/ 	.byte	0x04, 0x17
        /*004a*/ 	.short	(.L_17 - .L_16)
.L_16:
        /*004c*/ 	.word	0x00000000
        /*0050*/ 	.short	0x0001
        /*0052*/ 	.short	0x0008
        /*0054*/ 	.byte	0x00, 0xf5, 0x21, 0x00


	//----- nvinfo : EIATTR_KPARAM_INFO
	.align		4
.L_17:
        /*0058*/ 	.byte	0x04, 0x17
        /*005a*/ 	.short	(.L_19 - .L_18)
.L_18:
        /*005c*/ 	.word	0x00000000
        /*0060*/ 	.short	0x0000
        /*0062*/ 	.short	0x0000
        /*0064*/ 	.byte	0x00, 0xf5, 0x21, 0x00


	//----- nvinfo : EIATTR_SPARSE_MMA_MASK
	.align		4
.L_19:
        /*0068*/ 	.byte	0x03, 0x50
        /*006a*/ 	.short	0x0000


	//----- nvinfo : EIATTR_MAXREG_COUNT
	.align		4
        /*006c*/ 	.byte	0x03, 0x1b
        /*006e*/ 	.short	0x00ff


	//----- nvinfo : EIATTR_MERCURY_ISA_VERSION
	.align		4
        /*0070*/ 	.byte	0x03, 0x5f
        /*0072*/ 	.short	0x0101


	//----- nvinfo : EIATTR_COOP_GROUP_MASK_REGIDS
	.align		4
        /*0074*/ 	.byte	0x04, 0x29
        /*0076*/ 	.short	(.L_21 - .L_20)


	//   ....[0]....
.L_20:
        /*0078*/ 	.word	0xffffffff


	//   ....[1]....
        /*007c*/ 	.word	0xffffffff


	//   ....[2]....
        /*0080*/ 	.word	0xffffffff


	//   ....[3]....
        /*0084*/ 	.word	0xffffffff


	//   ....[4]....
        /*0088*/ 	.word	0xffffffff


	//----- nvinfo : EIATTR_COOP_GROUP_INSTR_OFFSETS
	.align		4
.L_21:
        /*008c*/ 	.byte	0x04, 0x28
        /*008e*/ 	.short	(.L_23 - .L_22)


	//   ....[0]....
.L_22:
        /*0090*/ 	.word	0x000008c0


	//   ....[1]....
        /*0094*/ 	.word	0x000008f0


	//   ....[2]....
        /*0098*/ 	.word	0x00000910


	//   ....[3]....
        /*009c*/ 	.word	0x00000930


	//   ....[4]....
        /*00a0*/ 	.word	0x00000950


	//----- nvinfo : EIATTR_VRC_CTA_INIT_COUNT
	.align		4
.L_23:
        /*00a4*/ 	.byte	0x02, 0x4a
	.zero		1
	.zero		1


	//----- nvinfo : EIATTR_EXIT_INSTR_OFFSETS
	.align		4
        /*00a8*/ 	.byte	0x04, 0x1c
        /*00aa*/ 	.short	(.L_25 - .L_24)


	//   ....[0]....
.L_24:
        /*00ac*/ 	.word	0x00000080


	//   ....[1]....
        /*00b0*/ 	.word	0x00000960


	//   ....[2]....
        /*00b4*/ 	.word	0x000009b0


	//----- nvinfo : EIATTR_CRS_STACK_SIZE
	.align		4
.L_25:
        /*00b8*/ 	.byte	0x04, 0x1e
        /*00ba*/ 	.short	(.L_27 - .L_26)
.L_26:
        /*00bc*/ 	.word	0x00000000


	//----- nvinfo : EIATTR_CBANK_PARAM_SIZE
	.align		4
.L_27:
        /*00c0*/ 	.byte	0x03, 0x19
        /*00c2*/ 	.short	0x0024


	//----- nvinfo : EIATTR_PARAM_CBANK
	.align		4
        /*00c4*/ 	.byte	0x04, 0x0a
        /*00c6*/ 	.short	(.L_29 - .L_28)
	.align		4
.L_28:
        /*00c8*/ 	.word	index@(.nv.constant0._Z17matrixVecMultiplyPKfS0_Pfiii)
        /*00cc*/ 	.short	0x0380
        /*00ce*/ 	.short	0x0024


	//----- nvinfo : EIATTR_SW_WAR
	.align		4
.L_29:
        /*00d0*/ 	.byte	0x04, 0x36
        /*00d2*/ 	.short	(.L_31 - .L_30)
.L_30:
        /*00d4*/ 	.word	0x00000008
.L_31:


//--------------------- .nv.callgraph             --------------------------
	.section	.nv.callgraph,"",@"SHT_CUDA_CALLGRAPH"
	.align	4
	.sectionentsize	8
	.align		4
        /*0000*/ 	.word	0x00000000
	.align		4
        /*0004*/ 	.word	0xffffffff
	.align		4
        /*0008*/ 	.word	0x00000000
	.align		4
        /*000c*/ 	.word	0xfffffffe
	.align		4
        /*0010*/ 	.word	0x00000000
	.align		4
        /*0014*/ 	.word	0xfffffffd
	.align		4
        /*0018*/ 	.word	0x00000000
	.align		4
        /*001c*/ 	.word	0xfffffffc


//--------------------- .text._Z17matrixVecMultiplyPKfS0_Pfiii --------------------------
	.section	.text._Z17matrixVecMultiplyPKfS0_Pfiii,"ax",@progbits
	.align	128
        .global         _Z17matrixVecMultiplyPKfS0_Pfiii
        .type           _Z17matrixVecMultiplyPKfS0_Pfiii,@function
        .size           _Z17matrixVecMultiplyPKfS0_Pfiii,(.L_x_10 - _Z17matrixVecMultiplyPKfS0_Pfiii)
        .other          _Z17matrixVecMultiplyPKfS0_Pfiii,@"STO_CUDA_ENTRY STV_DEFAULT"
_Z17matrixVecMultiplyPKfS0_Pfiii:
.text._Z17matrixVecMultiplyPKfS0_Pfiii:
[----:B------:R-:W-:Y:S01]  /*0000*/  LDC R1, c[0x0][0x37c] ;  /* 0x0000df00ff017b82 */ /* 0x000fe20000000800 */
[----:B------:R-:W0:Y:S07]  /*0010*/  S2R R23, SR_TID.Y ;  /* 0x0000000000177919 */ /* 0x000e2e0000002200 */
[----:B------:R-:W1:Y:S08]  /*0020*/  LDC R0, c[0x0][0x360] ;  /* 0x0000d800ff007b82 */ /* 0x000e700000000800 */
[----:B------:R-:W0:Y:S08]  /*0030*/  S2UR UR4, SR_CTAID.X ;  /* 0x00000000000479c3 */ /* 0x000e300000002500 */
[----:B------:R-:W0:Y:S08]  /*0040*/  LDC R20, c[0x0][0x364] ;  /* 0x0000d900ff147b82 */ /* 0x000e300000000800 */
[----:B------:R-:W2:Y:S01]  /*0050*/  LDC.64 R2, c[0x0][0x398] ;  /* 0x0000e600ff027b82 */ /* 0x000ea20000000a00 */
[----:B0-----:R-:W-:-:S05]  /*0060*/  IMAD R20, R20, UR4, R23 ;  /* 0x0000000414147c24 */ /* 0x001fca000f8e0217 */
[----:B--2---:R-:W-:-:S13]  /*0070*/  ISETP.GE.AND P0, PT, R20, R2, PT ;  /* 0x000000021400720c */ /* 0x004fda0003f06270 */
[----:B-1----:R-:W-:Y:S05]  /*0080*/  @P0 EXIT ;  /* 0x000000000000094d */ /* 0x002fea0003800000 */
[----:B------:R-:W0:Y:S01]  /*0090*/  S2R R2, SR_TID.X ;  /* 0x0000000000027919 */ /* 0x000e220000002100 */
[----:B------:R-:W-:Y:S01]  /*00a0*/  SHF.R.S32.HI R4, RZ, 0x1f, R3 ;  /* 0x0000001fff047819 */ /* 0x000fe20000011403 */
[----:B------:R-:W1:Y:S01]  /*00b0*/  LDC.64 R28, c[0x0][0x380] ;  /* 0x0000e000ff1c7b82 */ /* 0x000e620000000a00 */
[-C--:B------:R-:W-:Y:S01]  /*00c0*/  IMAD R5, R20, R3.reuse, RZ ;  /* 0x0000000314057224 */ /* 0x080fe200078e02ff */
[----:B------:R-:W2:Y:S01]  /*00d0*/  LDCU.64 UR4, c[0x0][0x358] ;  /* 0x00006b00ff0477ac */ /* 0x000ea20008000a00 */
[----:B------:R-:W-:Y:S01]  /*00e0*/  LEA.HI R4, R4, R3, RZ, 0x2 ;  /* 0x0000000304047211 */ /* 0x000fe200078f10ff */
[----:B------:R-:W-:Y:S01]  /*00f0*/  BSSY.RECONVERGENT B0, `(.L_x_0) ;  /* 0x000006e000007945 */ /* 0x000fe20003800200 */
[----:B------:R-:W-:Y:S01]  /*0100*/  HFMA2 R27, -RZ, RZ, 0, 0 ;  /* 0x00000000ff1b7431 */ /* 0x000fe200000001ff */
[----:B------:R-:W3:Y:S01]  /*0110*/  LDCU.64 UR6, c[0x0][0x388] ;  /* 0x00007100ff0677ac */ /* 0x000ee20008000a00 */
[----:B------:R-:W-:Y:S01]  /*0120*/  SHF.R.S32.HI R22, RZ, 0x2, R4 ;  /* 0x00000002ff167819 */ /* 0x000fe20000011404 */
[----:B-1----:R-:W-:-:S03]  /*0130*/  IMAD.WIDE R28, R5, 0x4, R28 ;  /* 0x00000004051c7825 */ /* 0x002fc600078e021c */
[----:B0-----:R-:W-:Y:S01]  /*0140*/  ISETP.GE.AND P0, PT, R2, R22, PT ;  /* 0x000000160200720c */ /* 0x001fe20003f06270 */
[----:B------:R-:W-:-:S12]  /*0150*/  IMAD R23, R23, R0, R2 ;  /* 0x0000000017177224 */ /* 0x000fd800078e0202 */
[----:B--23--:R-:W-:Y:S05]  /*0160*/  @P0 BRA `(.L_x_1) ;  /* 0x0000000400980947 */ /* 0x00cfea0003800000 */
[----:B------:R-:W0:Y:S01]  /*0170*/  I2F.U32.RP R9, R0 ;  /* 0x0000000000097306 */ /* 0x000e220000209000 */
[----:B------:R-:W-:Y:S01]  /*0180*/  IADD3 R7, PT, PT, R2, R0, RZ ;  /* 0x0000000002077210 */ /* 0x000fe20007ffe0ff */
[----:B------:R-:W-:Y:S01]  /*0190*/  BSSY.RECONVERGENT B1, `(.L_x_2) ;  /* 0x0000033000017945 */ /* 0x000fe20003800200 */
[----:B------:R-:W-:Y:S02]  /*01a0*/  ISETP.NE.U32.AND P2, PT, R0, RZ, PT ;  /* 0x000000ff0000720c */ /* 0x000fe40003f45070 */
[----:B------:R-:W-:Y:S02]  /*01b0*/  ISETP.GE.U32.AND P0, PT, R7, R22, PT ;  /* 0x000000160700720c */ /* 0x000fe40003f06070 */
[----:B------:R-:W-:Y:S02]  /*01c0*/  VIMNMX.U32 R6, PT, PT, R22, R7, !PT ;  /* 0x0000000716067248 */ /* 0x000fe40007fe0000 */
[----:B------:R-:W-:Y:S02]  /*01d0*/  SEL R8, RZ, 0x1, P0 ;  /* 0x00000001ff087807 */ /* 0x000fe40000000000 */
[----:B------:R-:W-:-:S02]  /*01e0*/  MOV R27, RZ ;  /* 0x000000ff001b7202 */ /* 0x000fc40000000f00 */
[----:B------:R-:W-:Y:S01]  /*01f0*/  IADD3 R7, PT, PT, R6, -R7, -R8 ;  /* 0x8000000706077210 */ /* 0x000fe20007ffe808 */
[----:B0-----:R-:W0:Y:S01]  /*0200*/  MUFU.RCP R9, R9 ;  /* 0x0000000900097308 */ /* 0x001e220000001000 */
[----:B------:R-:W-:Y:S02]  /*0210*/  MOV R21, R2 ;  /* 0x0000000200157202 */ /* 0x000fe40000000f00 */
[----:B0-----:R-:W-:-:S05]  /*0220*/  IADD3 R4, PT, PT, R9, 0xffffffe, RZ ;  /* 0x0ffffffe09047810 */ /* 0x001fca0007ffe0ff */
[----:B------:R0:W1:Y:S02]  /*0230*/  F2I.FTZ.U32.TRUNC.NTZ R5, R4 ;  /* 0x0000000400057305 */ /* 0x000064000021f000 */
[----:B0-----:R-:W-:Y:S02]  /*0240*/  MOV R4, RZ ;  /* 0x000000ff00047202 */ /* 0x001fe40000000f00 */
[----:B-1----:R-:W-:-:S05]  /*0250*/  IADD3 R11, PT, PT, RZ, -R5, RZ ;  /* 0x80000005ff0b7210 */ /* 0x002fca0007ffe0ff */
[----:B------:R-:W-:-:S04]  /*0260*/  IMAD R11, R11, R0, RZ ;  /* 0x000000000b0b7224 */ /* 0x000fc800078e02ff */
[----:B------:R-:W-:-:S06]  /*0270*/  IMAD.HI.U32 R10, R5, R11, R4 ;  /* 0x0000000b050a7227 */ /* 0x000fcc00078e0004 */
[----:B------:R-:W-:-:S05]  /*0280*/  IMAD.HI.U32 R5, R10, R7, RZ ;  /* 0x000000070a057227 */ /* 0x000fca00078e00ff */
[----:B------:R-:W-:-:S05]  /*0290*/  IADD3 R4, PT, PT, -R5, RZ, RZ ;  /* 0x000000ff05047210 */ /* 0x000fca0007ffe1ff */
[----:B------:R-:W-:-:S05]  /*02a0*/  IMAD R7, R0, R4, R7 ;  /* 0x0000000400077224 */ /* 0x000fca00078e0207 */
[----:B------:R-:W-:-:S13]  /*02b0*/  ISETP.GE.U32.AND P0, PT, R7, R0, PT ;  /* 0x000000000700720c */ /* 0x000fda0003f06070 */
[-C--:B------:R-:W-:Y:S02]  /*02c0*/  @P0 IADD3 R7, PT, PT, R7, -R0.reuse, RZ ;  /* 0x8000000007070210 */ /* 0x080fe40007ffe0ff */
[----:B------:R-:W-:Y:S02]  /*02d0*/  @P0 IADD3 R5, PT, PT, R5, 0x1, RZ ;  /* 0x0000000105050810 */ /* 0x000fe40007ffe0ff */
[----:B------:R-:W-:-:S13]  /*02e0*/  ISETP.GE.U32.AND P1, PT, R7, R0, PT ;  /* 0x000000000700720c */ /* 0x000fda0003f26070 */
[----:B------:R-:W-:Y:S02]  /*02f0*/  @P1 IADD3 R5, PT, PT, R5, 0x1, RZ ;  /* 0x0000000105051810 */ /* 0x000fe40007ffe0ff */
[----:B------:R-:W-:-:S04]  /*0300*/  @!P2 LOP3.LUT R5, RZ, R0, RZ, 0x33, !PT ;  /* 0x00000000ff05a212 */ /* 0x000fc800078e33ff */
[----:B------:R-:W-:-:S04]  /*0310*/  IADD3 R5, PT, PT, R8, R5, RZ ;  /* 0x0000000508057210 */ /* 0x000fc80007ffe0ff */
[C---:B------:R-:W-:Y:S02]  /*0320*/  LOP3.LUT R4, R5.reuse, 0x3, RZ, 0xc0, !PT ;  /* 0x0000000305047812 */ /* 0x040fe400078ec0ff */
[----:B------:R-:W-:Y:S02]  /*0330*/  ISETP.GE.U32.AND P0, PT, R5, 0x3, PT ;  /* 0x000000030500780c */ /* 0x000fe40003f06070 */
[----:B------:R-:W-:-:S13]  /*0340*/  ISETP.NE.AND P1, PT, R4, 0x3, PT ;  /* 0x000000030400780c */ /* 0x000fda0003f25270 */
[----:B------:R-:W-:Y:S05]  /*0350*/  @!P1 BRA `(.L_x_3) ;  /* 0x0000000000589947 */ /* 0x000fea0003800000 */
[----:B------:R-:W-:Y:S01]  /*0360*/  IADD3 R5, PT, PT, R5, 0x1, RZ ;  /* 0x0000000105057810 */ /* 0x000fe20007ffe0ff */
[----:B------:R-:W-:Y:S01]  /*0370*/  IMAD.WIDE.U32 R12, R2, 0x10, RZ ;  /* 0x00000010020c7825 */ /* 0x000fe200078e00ff */
[----:B------:R-:W-:Y:S02]  /*0380*/  MOV R27, RZ ;  /* 0x000000ff001b7202 */ /* 0x000fe40000000f00 */
[----:B------:R-:W-:Y:S02]  /*0390*/  LOP3.LUT R5, R5, 0x3, RZ, 0xc0, !PT ;  /* 0x0000000305057812 */ /* 0x000fe400078ec0ff */
[----:B------:R-:W-:Y:S02]  /*03a0*/  MOV R21, R2 ;  /* 0x0000000200157202 */ /* 0x000fe40000000f00 */
[----:B------:R-:W-:-:S07]  /*03b0*/  IADD3 R14, PT, PT, -R5, RZ, RZ ;  /* 0x000000ff050e7210 */ /* 0x000fce0007ffe1ff */
.L_x_4:
[----:B------:R-:W-:Y:S02]  /*03c0*/  IADD3 R4, P1, PT, R28, R12, RZ ;  /* 0x0000000c1c047210 */ /* 0x000fe40007f3e0ff */
[----:B------:R-:W-:Y:S02]  /*03d0*/  IADD3 R8, P2, PT, R12, UR6, RZ ;  /* 0x000000060c087c10 */ /* 0x000fe4000ff5e0ff */
[----:B------:R-:W-:Y:S02]  /*03e0*/  IADD3.X R5, PT, PT, R29, R13, RZ, P1, !PT ;  /* 0x0000000d1d057210 */ /* 0x000fe40000ffe4ff */
[----:B------:R-:W-:-:S04]  /*03f0*/  IADD3.X R9, PT, PT, R13, UR7, RZ, P2, !PT ;  /* 0x000000070d097c10 */ /* 0x000fc800097fe4ff */
[----:B------:R-:W2:Y:S04]  /*0400*/  LDG.E.128.CONSTANT R4, desc[UR4][R4.64] ;  /* 0x0000000404047981 */ /* 0x000ea8000c1e9d00 */
[----:B------:R-:W2:Y:S01]  /*0410*/  LDG.E.128.CONSTANT R8, desc[UR4][R8.64] ;  /* 0x0000000408087981 */ /* 0x000ea2000c1e9d00 */
[----:B------:R-:W-:Y:S01]  /*0420*/  IADD3 R14, PT, PT, R14, 0x1, RZ ;  /* 0x000000010e0e7810 */ /* 0x000fe20007ffe0ff */
[C---:B------:R-:W-:Y:S01]  /*0430*/  IMAD.WIDE.U32 R12, R0.reuse, 0x10, R12 ;  /* 0x00000010000c7825 */ /* 0x040fe200078e000c */
[----:B------:R-:W-:Y:S02]  /*0440*/  IADD3 R21, PT, PT, R0, R21, RZ ;  /* 0x0000001500157210 */ /* 0x000fe40007ffe0ff */
[----:B------:R-:W-:Y:S01]  /*0450*/  ISETP.NE.AND P1, PT, R14, RZ, PT ;  /* 0x000000ff0e00720c */ /* 0x000fe20003f25270 */
[----:B--2---:R-:W-:-:S04]  /*0460*/  FMUL R15, R5, R9 ;  /* 0x00000009050f7220 */ /* 0x004fc80000400000 */
[----:B------:R-:W-:-:S04]  /*0470*/  FFMA R15, R4, R8, R15 ;  /* 0x00000008040f7223 */ /* 0x000fc8000000000f */
[----:B------:R-:W-:-:S04]  /*0480*/  FFMA R6, R6, R10, R15 ;  /* 0x0000000a06067223 */ /* 0x000fc8000000000f */
[----:B------:R-:W-:-:S04]  /*0490*/  FFMA R6, R7, R11, R6 ;  /* 0x0000000b07067223 */ /* 0x000fc80000000006 */
[----:B------:R-:W-:Y:S01]  /*04a0*/  FADD R27, R6, R27 ;  /* 0x0000001b061b7221 */ /* 0x000fe20000000000 */
[----:B------:R-:W-:Y:S06]  /*04b0*/  @P1 BRA `(.L_x_4) ;  /* 0xfffffffc00c01947 */ /* 0x000fec000383ffff */
.L_x_3:
[----:B------:R-:W-:Y:S05]  /*04c0*/  BSYNC.RECONVERGENT B1 ;  /* 0x0000000000017941 */ /* 0x000fea0003800200 */
.L_x_2:
[----:B------:R-:W-:Y:S05]  /*04d0*/  @!P0 BRA `(.L_x_1) ;  /* 0x0000000000bc8947 */ /* 0x000fea0003800000 */
[----:B------:R-:W0:Y:S01]  /*04e0*/  LDC.64 R30, c[0x0][0x388] ;  /* 0x0000e200ff1e7b82 */ /* 0x000e220000000a00 */
[C---:B------:R-:W-:Y:S01]  /*04f0*/  LEA R26, R0.reuse, R21, 0x1 ;  /* 0x00000015001a7211 */ /* 0x040fe200078e08ff */
[----:B------:R-:W-:Y:S01]  /*0500*/  IMAD R25, R0, 0x3, R21 ;  /* 0x0000000300197824 */ /* 0x000fe200078e0215 */
[----:B------:R-:W-:-:S07]  /*0510*/  IADD3 R24, PT, PT, R21, R0, RZ ;  /* 0x0000000015187210 */ /* 0x000fce0007ffe0ff */
.L_x_5:
[----:B------:R-:W-:-:S04]  /*0520*/  IMAD.WIDE.U32 R14, R21, 0x10, R28 ;  /* 0x00000010150e7825 */ /* 0x000fc800078e001c */
[----:B0-----:R-:W-:Y:S02]  /*0530*/  IMAD.WIDE.U32 R16, R21, 0x10, R30 ;  /* 0x0000001015107825 */ /* 0x001fe400078e001e */
[----:B------:R-:W2:Y:S02]  /*0540*/  LDG.E.128.CONSTANT R12, desc[UR4][R14.64] ;  /* 0x000000040e0c7981 */ /* 0x000ea4000c1e9d00 */
[C---:B------:R-:W-:Y:S02]  /*0550*/  IMAD.WIDE.U32 R4, R24.reuse, 0x10, R28 ;  /* 0x0000001018047825 */ /* 0x040fe400078e001c */
[----:B------:R-:W2:Y:S02]  /*0560*/  LDG.E.128.CONSTANT R16, desc[UR4][R16.64] ;  /* 0x0000000410107981 */ /* 0x000ea4000c1e9d00 */
[----:B------:R-:W-:Y:S02]  /*0570*/  IMAD.WIDE.U32 R8, R24, 0x10, R30 ;  /* 0x0000001018087825 */ /* 0x000fe400078e001e */
[----:B------:R-:W3:Y:S04]  /*0580*/  LDG.E.128.CONSTANT R4, desc[UR4][R4.64] ;  /* 0x0000000404047981 */ /* 0x000ee8000c1e9d00 */
[----:B------:R-:W3:Y:S01]  /*0590*/  LDG.E.128.CONSTANT R8, desc[UR4][R8.64] ;  /* 0x0000000408087981 */ /* 0x000ee2000c1e9d00 */
[----:B--2---:R-:W-:-:S04]  /*05a0*/  FMUL R13, R13, R17 ;  /* 0x000000110d0d7220 */ /* 0x004fc80000400000 */
[----:B------:R-:W-:-:S04]  /*05b0*/  FFMA R12, R12, R16, R13 ;  /* 0x000000100c0c7223 */ /* 0x000fc8000000000d */
[----:B------:R-:W-:Y:S01]  /*05c0*/  FFMA R12, R14, R18, R12 ;  /* 0x000000120e0c7223 */ /* 0x000fe2000000000c */
[----:B---3--:R-:W-:Y:S01]  /*05d0*/  FMUL R13, R5, R9 ;  /* 0x00000009050d7220 */ /* 0x008fe20000400000 */
[----:B------:R-:W-:-:S04]  /*05e0*/  IMAD.WIDE.U32 R16, R26, 0x10, R28 ;  /* 0x000000101a107825 */ /* 0x000fc800078e001c */
[----:B------:R-:W-:Y:S01]  /*05f0*/  FFMA R5, R15, R19, R12 ;  /* 0x000000130f057223 */ /* 0x000fe2000000000c */
[----:B------:R-:W-:Y:S01]  /*0600*/  FFMA R4, R4, R8, R13 ;  /* 0x0000000804047223 */ /* 0x000fe2000000000d */
[----:B------:R-:W-:Y:S01]  /*0610*/  IMAD.WIDE.U32 R12, R26, 0x10, R30 ;  /* 0x000000101a0c7825 */ /* 0x000fe200078e001e */
[----:B------:R-:W2:Y:S05]  /*0620*/  LDG.E.128.CONSTANT R16, desc[UR4][R16.64] ;  /* 0x0000000410107981 */ /* 0x000eaa000c1e9d00 */
[----:B------:R-:W2:Y:S01]  /*0630*/  LDG.E.128.CONSTANT R12, desc[UR4][R12.64] ;  /* 0x000000040c0c7981 */ /* 0x000ea2000c1e9d00 */
[----:B------:R-:W-:-:S04]  /*0640*/  FFMA R6, R6, R10, R4 ;  /* 0x0000000a06067223 */ /* 0x000fc80000000004 */
[----:B------:R-:W-:Y:S01]  /*0650*/  FFMA R7, R7, R11, R6 ;  /* 0x0000000b07077223 */ /* 0x000fe20000000006 */
[----:B------:R-:W-:Y:S01]  /*0660*/  FADD R6, R5, R27 ;  /* 0x0000001b05067221 */ /* 0x000fe20000000000 */
[----:B------:R-:W-:-:S04]  /*0670*/  IMAD.WIDE.U32 R4, R25, 0x10, R28 ;  /* 0x0000001019047825 */ /* 0x000fc800078e001c */
[----:B--2---:R-:W-:-:S04]  /*0680*/  FMUL R9, R17, R13 ;  /* 0x0000000d11097220 */ /* 0x004fc80000400000 */
[----:B------:R-:W-:Y:S01]  /*0690*/  FFMA R12, R16, R12, R9 ;  /* 0x0000000c100c7223 */ /* 0x000fe20000000009 */
[----:B------:R-:W-:-:S04]  /*06a0*/  IMAD.WIDE.U32 R8, R25, 0x10, R30 ;  /* 0x0000001019087825 */ /* 0x000fc800078e001e */
[----:B------:R-:W-:Y:S02]  /*06b0*/  FADD R13, R6, R7 ;  /* 0x00000007060d7221 */ /* 0x000fe40000000000 */
[----:B------:R-:W2:Y:S04]  /*06c0*/  LDG.E.128.CONSTANT R4, desc[UR4][R4.64] ;  /* 0x0000000404047981 */ /* 0x000ea8000c1e9d00 */
[----:B------:R-:W2:Y:S01]  /*06d0*/  LDG.E.128.CONSTANT R8, desc[UR4][R8.64] ;  /* 0x0000000408087981 */ /* 0x000ea2000c1e9d00 */
[----:B------:R-:W-:-:S04]  /*06e0*/  IADD3 R21, PT, PT, R0, R21, R0 ;  /* 0x0000001500157210 */ /* 0x000fc80007ffe000 */
[----:B------:R-:W-:Y:S01]  /*06f0*/  IADD3 R21, PT, PT, R0, R21, R0 ;  /* 0x0000001500157210 */ /* 0x000fe20007ffe000 */
[----:B------:R-:W-:-:S03]  /*0700*/  FFMA R12, R18, R14, R12 ;  /* 0x0000000e120c7223 */ /* 0x000fc6000000000c */
[----:B------:R-:W-:Y:S01]  /*0710*/  ISETP.GE.AND P0, PT, R21, R22, PT ;  /* 0x000000161500720c */ /* 0x000fe20003f06270 */
[----:B------:R-:W-:-:S04]  /*0720*/  FFMA R12, R19, R15, R12 ;  /* 0x0000000f130c7223 */ /* 0x000fc8000000000c */
[----:B------:R-:W-:Y:S01]  /*0730*/  FADD R12, R13, R12 ;  /* 0x0000000c0d0c7221 */ /* 0x000fe20000000000 */
[C---:B------:R-:W-:Y:S02]  /*0740*/  LEA R26, R0.reuse, R26, 0x2 ;  /* 0x0000001a001a7211 */ /* 0x040fe400078e10ff */
[C---:B------:R-:W-:Y:S02]  /*0750*/  LEA R25, R0.reuse, R25, 0x2 ;  /* 0x0000001900197211 */ /* 0x040fe400078e10ff */
[----:B------:R-:W-:Y:S01]  /*0760*/  LEA R24, R0, R24, 0x2 ;  /* 0x0000001800187211 */ /* 0x000fe200078e10ff */
[----:B--2---:R-:W-:-:S04]  /*0770*/  FMUL R17, R5, R9 ;  /* 0x0000000905117220 */ /* 0x004fc80000400000 */
[----:B------:R-:W-:-:S04]  /*0780*/  FFMA R17, R4, R8, R17 ;  /* 0x0000000804117223 */ /* 0x000fc80000000011 */
[----:B------:R-:W-:-:S04]  /*0790*/  FFMA R6, R6, R10, R17 ;  /* 0x0000000a06067223 */ /* 0x000fc80000000011 */
[----:B------:R-:W-:-:S04]  /*07a0*/  FFMA R7, R7, R11, R6 ;  /* 0x0000000b07077223 */ /* 0x000fc80000000006 */
[----:B------:R-:W-:Y:S01]  /*07b0*/  FADD R27, R12, R7 ;  /* 0x000000070c1b7221 */ /* 0x000fe20000000000 */
[----:B------:R-:W-:Y:S06]  /*07c0*/  @!P0 BRA `(.L_x_5) ;  /* 0xfffffffc00548947 */ /* 0x000fec000383ffff */
.L_x_1:
[----:B------:R-:W-:Y:S05]  /*07d0*/  BSYNC.RECONVERGENT B0 ;  /* 0x0000000000007941 */ /* 0x000fea0003800200 */
.L_x_0:
[----:B------:R-:W-:Y:S01]  /*07e0*/  LEA R2, R22, R2, 0x2 ;  /* 0x0000000216027211 */ /* 0x000fe200078e10ff */
[----:B------:R-:W-:Y:S03]  /*07f0*/  BSSY.RECONVERGENT B0, `(.L_x_6) ;  /* 0x000000c000007945 */ /* 0x000fe60003800200 */
[----:B------:R-:W-:-:S13]  /*0800*/  ISETP.GE.AND P0, PT, R2, R3, PT ;  /* 0x000000030200720c */ /* 0x000fda0003f06270 */
[----:B------:R-:W-:Y:S05]  /*0810*/  @P0 BRA `(.L_x_7) ;  /* 0x0000000000240947 */ /* 0x000fea0003800000 */
[----:B------:R-:W0:Y:S02]  /*0820*/  LDC.64 R8, c[0x0][0x388] ;  /* 0x0000e200ff087b82 */ /* 0x000e240000000a00 */
.L_x_8:
[----:B------:R-:W-:-:S04]  /*0830*/  IMAD.WIDE R4, R2, 0x4, R28 ;  /* 0x0000000402047825 */ /* 0x000fc800078e021c */
[----:B0-----:R-:W-:Y:S02]  /*0840*/  IMAD.WIDE R6, R2, 0x4, R8 ;  /* 0x0000000402067825 */ /* 0x001fe400078e0208 */
[----:B------:R-:W2:Y:S04]  /*0850*/  LDG.E.CONSTANT R4, desc[UR4][R4.64] ;  /* 0x0000000404047981 */ /* 0x000ea8000c1e9900 */
[----:B------:R-:W2:Y:S01]  /*0860*/  LDG.E.CONSTANT R6, desc[UR4][R6.64] ;  /* 0x0000000406067981 */ /* 0x000ea2000c1e9900 */
[----:B------:R-:W-:-:S04]  /*0870*/  IADD3 R2, PT, PT, R0, R2, RZ ;  /* 0x0000000200027210 */ /* 0x000fc80007ffe0ff */
[----:B------:R-:W-:Y:S01]  /*0880*/  ISETP.GE.AND P0, PT, R2, R3, PT ;  /* 0x000000030200720c */ /* 0x000fe20003f06270 */
[----:B--2---:R-:W-:-:S12]  /*0890*/  FFMA R27, R4, R6, R27 ;  /* 0x00000006041b7223 */ /* 0x004fd8000000001b */
[----:B------:R-:W-:Y:S05]  /*08a0*/  @!P0 BRA `(.L_x_8) ;  /* 0xfffffffc00e08947 */ /* 0x000fea000383ffff */
.L_x_7:
[----:B------:R-:W-:Y:S05]  /*08b0*/  BSYNC.RECONVERGENT B0 ;  /* 0x0000000000007941 */ /* 0x000fea0003800200 */
.L_x_6:
[----:B------:R-:W0:Y:S01]  /*08c0*/  SHFL.BFLY PT, R0, R27, 0x10, 0x1f ;  /* 0x0e001f001b007f89 */ /* 0x000e2200000e0000 */
[----:B------:R-:W-:Y:S01]  /*08d0*/  LOP3.LUT P0, RZ, R23, 0x1f, RZ, 0xc0, !PT ;  /* 0x0000001f17ff7812 */ /* 0x000fe2000780c0ff */
[----:B0-----:R-:W-:-:S05]  /*08e0*/  FADD R0, R0, R27 ;  /* 0x0000001b00007221 */ /* 0x001fca0000000000 */
[----:B------:R-:W0:Y:S02]  /*08f0*/  SHFL.BFLY PT, R3, R0, 0x8, 0x1f ;  /* 0x0d001f0000037f89 */ /* 0x000e2400000e0000 */
[----:B0-----:R-:W-:-:S05]  /*0900*/  FADD R3, R0, R3 ;  /* 0x0000000300037221 */ /* 0x001fca0000000000 */
[----:B------:R-:W0:Y:S02]  /*0910*/  SHFL.BFLY PT, R2, R3, 0x4, 0x1f ;  /* 0x0c801f0003027f89 */ /* 0x000e2400000e0000 */
[----:B0-----:R-:W-:-:S05]  /*0920*/  FADD R2, R3, R2 ;  /* 0x0000000203027221 */ /* 0x001fca0000000000 */
[----:B------:R-:W0:Y:S02]  /*0930*/  SHFL.BFLY PT, R5, R2, 0x2, 0x1f ;  /* 0x0c401f0002057f89 */ /* 0x000e2400000e0000 */
[----:B0-----:R-:W-:-:S05]  /*0940*/  FADD R5, R2, R5 ;  /* 0x0000000502057221 */ /* 0x001fca0000000000 */
[----:B------:R0:W1:Y:S01]  /*0950*/  SHFL.BFLY PT, R4, R5, 0x1, 0x1f ;  /* 0x0c201f0005047f89 */ /* 0x00006200000e0000 */
[----:B------:R-:W-:Y:S05]  /*0960*/  @P0 EXIT ;  /* 0x000000000000094d */ /* 0x000fea0003800000 */
[----:B------:R-:W2:Y:S01]  /*0970*/  LDC.64 R2, c[0x0][0x390] ;  /* 0x0000e400ff027b82 */ /* 0x000ea20000000a00 */
[----:B01----:R-:W-:Y:S01]  /*0980*/  FADD R5, R5, R4 ;  /* 0x0000000405057221 */ /* 0x003fe20000000000 */
[----:B--2---:R-:W-:-:S05]  /*0990*/  IMAD.WIDE R20, R20, 0x4, R2 ;  /* 0x0000000414147825 */ /* 0x004fca00078e0202 */
[----:B------:R-:W-:Y:S01]  /*09a0*/  STG.E desc[UR4][R20.64], R5 ;  /* 0x0000000514007986 */ /* 0x000fe2000c101904 */
[----:B------:R-:W-:Y:S05]  /*09b0*/  EXIT ;  /* 0x000000000000794d */ /* 0x000fea0003800000 */
.L_x_9:
[----:B------:R-:W-:-:S00]  /*09c0*/  BRA `(.L_x_9) ;  /* 0xfffffffc00fc7947 */ /* 0x000fc0000383ffff */
[----:B------:R-:W-:-:S00]  /*09d0*/  NOP ;  /* 0x0000000000007918 */ /* 0x000fc00000000000 */
        /* <DEDUP_REMOVED lines=10> */
.L_x_10:


//--------------------- .nv.shared.reserved.0     --------------------------
	.section	.nv.shared.reserved.0,"aw",@nobits
	.weak		__nv_reservedSMEM_offset_0_alias
	.size		__nv_reservedSMEM_offset_0_alias, 0, 64
	.other		__nv_reservedSMEM_offset_0_alias,@"STO_CUDA_RESERVED_SHARED STV_DEFAULT"
__nv_reservedSMEM_offset_0_alias:
	.zero		0
	.zero		64


//--------------------- .nv.constant0._Z17matrixVecMultiplyPKfS0_Pfiii --------------------------
	.section	.nv.constant0._Z17matrixVecMultiplyPKfS0_Pfiii,"a",@progbits
	.sectionflags	@""
	.align	4
.nv.constant0._Z17matrixVecMultiplyPKfS0_Pfiii:
	.zero		932


//--------------------- SYMBOLS --------------------------

	.type		.nv.reservedSmem.offset0,@object
	.size		.nv.reservedSmem.offset0,0x4
